//
// Generated by NVIDIA NVVM Compiler
//
// Compiler Build ID: CL-36424714
// Cuda compilation tools, release 13.0, V13.0.88
// Based on NVVM 20.0.0
//

.version 9.0
.target sm_100
.address_size 64

	// .globl	add

.visible .entry add(
	.param .u64 .ptr .align 1 add_param_0,
	.param .u32 add_param_1,
	.param .u32 add_param_2
)
{
	.reg .b32 	%r<4>;
	.reg .b64 	%rd<3>;

	ld.param.u64 	%rd1, [add_param_0];
	ld.param.u32 	%r1, [add_param_1];
	ld.param.u32 	%r2, [add_param_2];
	cvta.to.global.u64 	%rd2, %rd1;
	add.s32 	%r3, %r2, %r1;
	st.global.u32 	[%rd2], %r3;
	ret;

}


// ===== COMPILED SASS (sm_100) =====

	.target	sm_100

	.elftype	@"ET_EXEC"


//--------------------- .note.nv.tkinfo           --------------------------
	.section	.note.nv.tkinfo,"",@"SHT_NOTE"
	.sectionflags	@"SHF_NOTE_NV_TKINFO"
	.tkinfo
        /*0018*/ 	.word	0x00000002
        /*0030*/ 	.string	""
        /*0030*/ 	.string	"ptxas"
        /*0030*/ 	.string	"Cuda compilation tools, release 13.0, V13.0.88"
        /*0030*/ 	.string	"Build cuda_13.0.r13.0/compiler.36424714_0"
        /*0030*/ 	.string	"-arch sm_100 -m 64 "



//--------------------- .note.nv.cuinfo           --------------------------
	.section	.note.nv.cuinfo,"",@"SHT_NOTE"
	.sectionflags	@"SHF_NOTE_NV_CUINFO"
        /*0018*/ 	.short	0x0002
        /*001a*/ 	.short	0x0064
        /*001c*/ 	.short	0x0082
	.zero		2


//--------------------- .nv.info                  --------------------------
	.section	.nv.info,"",@"SHT_CUDA_INFO"
	.align	4


	//----- nvinfo : EIATTR_REGCOUNT
	.align		4
        /*0000*/ 	.byte	0x04, 0x2f
        /*0002*/ 	.short	(.L_1 - .L_0)
	.align		4
.L_0:
        /*0004*/ 	.word	index@(add)
        /*0008*/ 	.word	0x00000008


	//----- nvinfo : EIATTR_FRAME_SIZE
	.align		4
.L_1:
        /*000c*/ 	.byte	0x04, 0x11
        /*000e*/ 	.short	(.L_3 - .L_2)
	.align		4
.L_2:
        /*0010*/ 	.word	index@(add)
        /*0014*/ 	.word	0x00000000


	//----- nvinfo : EIATTR_MIN_STACK_SIZE
	.align		4
.L_3:
        /*0018*/ 	.byte	0x04, 0x12
        /*001a*/ 	.short	(.L_5 - .L_4)
	.align		4
.L_4:
        /*001c*/ 	.word	index@(add)
        /*0020*/ 	.word	0x00000000
.L_5:


//--------------------- .nv.compat                --------------------------
	.section	.nv.compat,"",@"SHT_CUDA_COMPAT_INFO"
	.align	4
        /*0000*/ 	.byte	0x02, 0x09, 0x00, 0x00, 0x02, 0x02, 0x01, 0x00, 0x02, 0x05, 0x05, 0x00, 0x03, 0x07, 0x01, 0x01
        /*0010*/ 	.byte	0x02, 0x03, 0x00, 0x00, 0x02, 0x06, 0x01, 0x00, 0x04, 0x0b, 0x08, 0x00, 0x09, 0x00, 0x00, 0x00
        /*0020*/ 	.byte	0x00, 0x00, 0x00, 0x00


//--------------------- .nv.info.add              --------------------------
	.section	.nv.info.add,"",@"SHT_CUDA_INFO"
	.sectionflags	@""
	.align	4


	//----- nvinfo : EIATTR_CUDA_API_VERSION
	.align		4
        /*0000*/ 	.byte	0x04, 0x37
        /*0002*/ 	.short	(.L_7 - .L_6)
.L_6:
        /*0004*/ 	.word	0x00000082


	//----- nvinfo : EIATTR_KPARAM_INFO
	.align		4
.L_7:
        /*0008*/ 	.byte	0x04, 0x17
        /*000a*/ 	.short	(.L_9 - .L_8)
.L_8:
        /*000c*/ 	.word	0x00000000
        /*0010*/ 	.short	0x0002
        /*0012*/ 	.short	0x000c
        /*0014*/ 	.byte	0x00, 0xf0, 0x11, 0x00


	//----- nvinfo : EIATTR_KPARAM_INFO
	.align		4
.L_9:
        /*0018*/ 	.byte	0x04, 0x17
        /*001a*/ 	.short	(.L_11 - .L_10)
.L_10:
        /*001c*/ 	.word	0x00000000
        /*0020*/ 	.short	0x0001
        /*0022*/ 	.short	0x0008
        /*0024*/ 	.byte	0x00, 0xf0, 0x11, 0x00


	//----- nvinfo : EIATTR_KPARAM_INFO
	.align		4
.L_11:
        /*0028*/ 	.byte	0x04, 0x17
        /*002a*/ 	.short	(.L_13 - .L_12)
.L_12:
        /*002c*/ 	.word	0x00000000
        /*0030*/ 	.short	0x0000
        /*0032*/ 	.short	0x0000
        /*0034*/ 	.byte	0x00, 0xf5, 0x21, 0x00


	//----- nvinfo : EIATTR_SPARSE_MMA_MASK
	.align		4
.L_13:
        /*0038*/ 	.byte	0x03, 0x50
        /*003a*/ 	.short	0x0000


	//----- nvinfo : EIATTR_MAXREG_COUNT
	.align		4
        /*003c*/ 	.byte	0x03, 0x1b
        /*003e*/ 	.short	0x00ff


	//----- nvinfo : EIATTR_MERCURY_ISA_VERSION
	.align		4
        /*0040*/ 	.byte	0x03, 0x5f
        /*0042*/ 	.short	0x0101


	//----- nvinfo : EIATTR_VRC_CTA_INIT_COUNT
	.align		4
        /*0044*/ 	.byte	0x02, 0x4a
	.zero		1
	.zero		1


	//----- nvinfo : EIATTR_EXIT_INSTR_OFFSETS
	.align		4
        /*0048*/ 	.byte	0x04, 0x1c
        /*004a*/ 	.short	(.L_15 - .L_14)


	//   ....[0]....
.L_14:
        /*004c*/ 	.word	0x00000060


	//----- nvinfo : EIATTR_CBANK_PARAM_SIZE
	.align		4
.L_15:
        /*0050*/ 	.byte	0x03, 0x19
        /*0052*/ 	.short	0x0010


	//----- nvinfo : EIATTR_PARAM_CBANK
	.align		4
        /*0054*/ 	.byte	0x04, 0x0a
        /*0056*/ 	.short	(.L_17 - .L_16)
	.align		4
.L_16:
        /*0058*/ 	.word	index@(.nv.constant0.add)
        /*005c*/ 	.short	0x0380
        /*005e*/ 	.short	0x0010


	//----- nvinfo : EIATTR_SW_WAR
	.align		4
.L_17:
        /*0060*/ 	.byte	0x04, 0x36
        /*0062*/ 	.short	(.L_19 - .L_18)
.L_18:
        /*0064*/ 	.word	0x00000008
.L_19:


//--------------------- .nv.callgraph             --------------------------
	.section	.nv.callgraph,"",@"SHT_CUDA_CALLGRAPH"
	.align	4
	.sectionentsize	8
	.align		4
        /*0000*/ 	.word	0x00000000
	.align		4
        /*0004*/ 	.word	0xffffffff
	.align		4
        /*0008*/ 	.word	0x00000000
	.align		4
        /*000c*/ 	.word	0xfffffffe
	.align		4
        /*0010*/ 	.word	0x00000000
	.align		4
        /*0014*/ 	.word	0xfffffffd
	.align		4
        /*0018*/ 	.word	0x00000000
	.align		4
        /*001c*/ 	.word	0xfffffffc


//--------------------- .text.add                 --------------------------
	.section	.text.add,"ax",@progbits
	.align	128
        .global         add
        .type           add,@function
        .size           add,(.L_x_1 - add)
        .other          add,@"STO_CUDA_ENTRY STV_DEFAULT"
add:
.text.add:
[----:B------:R-:W-:Y:S08]  /*0000*/  LDC R1, c[0x0][0x37c] ;  /* 0x0000df00ff017b82 */ /* 0x000ff00000000800 */
[----:B------:R-:W0:Y:S01]  /*0010*/  LDC.64 R4, c[0x0][0x388] ;  /* 0x0000e200ff047b82 */ /* 0x000e220000000a00 */
[----:B------:R-:W1:Y:S07]  /*0020*/  LDCU.64 UR4, c[0x0][0x358] ;  /* 0x00006b00ff0477ac */ /* 0x000e6e0008000a00 */
[----:B------:R-:W1:Y:S01]  /*0030*/  LDC.64 R2, c[0x0][0x380] ;  /* 0x0000e000ff027b82 */ /* 0x000e620000000a00 */
[----:B0-----:R-:W-:-:S05]  /*0040*/  IADD3 R5, PT, PT, R5, R4, RZ ;  /* 0x0000000405057210 */ /* 0x001fca0007ffe0ff */
[----:B-1----:R-:W-:Y:S01]  /*0050*/  STG.E desc[UR4][R2.64], R5 ;  /* 0x0000000502007986 */ /* 0x002fe2000c101904 */
[----:B------:R-:W-:Y:S05]  /*0060*/  EXIT ;  /* 0x000000000000794d */ /* 0x000fea0003800000 */
.L_x_0:
[----:B------:R-:W-:-:S00]  /*0070*/  BRA `(.L_x_0) ;  /* 0xfffffffc00fc7947 */ /* 0x000fc0000383ffff */
[----:B------:R-:W-:-:S00]  /*0080*/  NOP ;  /* 0x0000000000007918 */ /* 0x000fc00000000000 */
[----:B------:R-:W-:-:S00]  /*0090*/  NOP ;  /* 0x0000000000007918 */ /* 0x000fc00000000000 */
[----:B------:R-:W-:-:S00]  /*00a0*/  NOP ;  /* 0x0000000000007918 */ /* 0x000fc00000000000 */
[----:B------:R-:W-:-:S00]  /*00b0*/  NOP ;  /* 0x0000000000007918 */ /* 0x000fc00000000000 */
[----:B------:R-:W-:-:S00]  /*00c0*/  NOP ;  /* 0x0000000000007918 */ /* 0x000fc00000000000 */
[----:B------:R-:W-:-:S00]  /*00d0*/  NOP ;  /* 0x0000000000007918 */ /* 0x000fc00000000000 */
[----:B------:R-:W-:-:S00]  /*00e0*/  NOP ;  /* 0x0000000000007918 */ /* 0x000fc00000000000 */
[----:B------:R-:W-:-:S00]  /*00f0*/  NOP ;  /* 0x0000000000007918 */ /* 0x000fc00000000000 */
.L_x_1:


//--------------------- .nv.shared.reserved.0     --------------------------
	.section	.nv.shared.reserved.0,"aw",@nobits
	.weak		__nv_reservedSMEM_offset_0_alias
	.size		__nv_reservedSMEM_offset_0_alias, 0, 64
	.other		__nv_reservedSMEM_offset_0_alias,@"STO_CUDA_RESERVED_SHARED STV_DEFAULT"
__nv_reservedSMEM_offset_0_alias:
	.zero		0
	.zero		64


//--------------------- .nv.constant0.add         --------------------------
	.section	.nv.constant0.add,"a",@progbits
	.sectionflags	@""
	.align	4
.nv.constant0.add:
	.zero		912


//--------------------- SYMBOLS --------------------------

	.type		.nv.reservedSmem.offset0,@object
	.size		.nv.reservedSmem.offset0,0x4
